//
// Generated by NVIDIA NVVM Compiler
//
// Compiler Build ID: CL-36424714
// Cuda compilation tools, release 13.0, V13.0.88
// Based on NVVM 20.0.0
//

.version 9.0
.target sm_100
.address_size 64

	// .globl	sumar
.extern .func  (.param .b32 func_retval0) vprintf
(
	.param .b64 vprintf_param_0,
	.param .b64 vprintf_param_1
)
;
.global .align 1 .b8 $str[42] = {83, 117, 109, 97, 32, 101, 106, 101, 99, 117, 116, 97, 100, 97, 32, 100, 101, 115, 100, 101, 32, 103, 112, 117, 32, 40, 37, 102, 32, 43, 32, 37, 102, 32, 61, 32, 37, 102, 32, 32, 41};

.visible .entry sumar(
	.param .u64 .ptr .align 1 sumar_param_0,
	.param .u64 .ptr .align 1 sumar_param_1,
	.param .u64 .ptr .align 1 sumar_param_2
)
{
	.local .align 8 .b8 	__local_depot0[24];
	.reg .b64 	%SP;
	.reg .b64 	%SPL;
	.reg .b32 	%r<3>;
	.reg .b64 	%rd<11>;
	.reg .b64 	%fd<6>;

	mov.u64 	%SPL, __local_depot0;
	cvta.local.u64 	%SP, %SPL;
	ld.param.u64 	%rd1, [sumar_param_0];
	ld.param.u64 	%rd2, [sumar_param_1];
	ld.param.u64 	%rd3, [sumar_param_2];
	cvta.to.global.u64 	%rd4, %rd3;
	cvta.to.global.u64 	%rd5, %rd2;
	cvta.to.global.u64 	%rd6, %rd1;
	add.u64 	%rd7, %SP, 0;
	add.u64 	%rd8, %SPL, 0;
	ld.global.f64 	%fd1, [%rd6];
	ld.global.f64 	%fd2, [%rd5];
	add.f64 	%fd3, %fd1, %fd2;
	st.global.f64 	[%rd4], %fd3;
	ld.global.f64 	%fd4, [%rd6];
	ld.global.f64 	%fd5, [%rd5];
	st.local.f64 	[%rd8], %fd4;
	st.local.f64 	[%rd8+8], %fd5;
	st.local.f64 	[%rd8+16], %fd3;
	mov.u64 	%rd9, $str;
	cvta.global.u64 	%rd10, %rd9;
	{ // callseq 0, 0
	.param .b64 param0;
	st.param.b64 	[param0], %rd10;
	.param .b64 param1;
	st.param.b64 	[param1], %rd7;
	.param .b32 retval0;
	call.uni (retval0), 
	vprintf, 
	(
	param0, 
	param1
	);
	ld.param.b32 	%r1, [retval0];
	} // callseq 0
	ret;

}


// ===== COMPILED SASS (sm_100) =====

	.target	sm_100

	.elftype	@"ET_EXEC"


//--------------------- .note.nv.tkinfo           --------------------------
	.section	.note.nv.tkinfo,"",@"SHT_NOTE"
	.sectionflags	@"SHF_NOTE_NV_TKINFO"
	.tkinfo
        /*0018*/ 	.word	0x00000002
        /*0030*/ 	.string	""
        /*0030*/ 	.string	"ptxas"
        /*0030*/ 	.string	"Cuda compilation tools, release 13.0, V13.0.88"
        /*0030*/ 	.string	"Build cuda_13.0.r13.0/compiler.36424714_0"
        /*0030*/ 	.string	"-arch sm_100 -m 64 "



//--------------------- .note.nv.cuinfo           --------------------------
	.section	.note.nv.cuinfo,"",@"SHT_NOTE"
	.sectionflags	@"SHF_NOTE_NV_CUINFO"
        /*0018*/ 	.short	0x0002
        /*001a*/ 	.short	0x0064
        /*001c*/ 	.short	0x0082
	.zero		2


//--------------------- .nv.info                  --------------------------
	.section	.nv.info,"",@"SHT_CUDA_INFO"
	.align	4


	//----- nvinfo : EIATTR_REGCOUNT
	.align		4
        /*0000*/ 	.byte	0x04, 0x2f
        /*0002*/ 	.short	(.L_2 - .L_1)
	.align		4
.L_1:
        /*0004*/ 	.word	index@(sumar)
        /*0008*/ 	.word	0x00000018


	//----- nvinfo : EIATTR_FRAME_SIZE
	.align		4
.L_2:
        /*000c*/ 	.byte	0x04, 0x11
        /*000e*/ 	.short	(.L_4 - .L_3)
	.align		4
.L_3:
        /*0010*/ 	.word	index@(sumar)
        /*0014*/ 	.word	0x00000018


	//----- nvinfo : EIATTR_MIN_STACK_SIZE
	.align		4
.L_4:
        /*0018*/ 	.byte	0x04, 0x12
        /*001a*/ 	.short	(.L_6 - .L_5)
	.align		4
.L_5:
        /*001c*/ 	.word	index@(sumar)
        /*0020*/ 	.word	0x00000018
.L_6:


//--------------------- .nv.compat                --------------------------
	.section	.nv.compat,"",@"SHT_CUDA_COMPAT_INFO"
	.align	4
        /*0000*/ 	.byte	0x02, 0x09, 0x00, 0x00, 0x02, 0x02, 0x01, 0x00, 0x02, 0x05, 0x05, 0x00, 0x03, 0x07, 0x01, 0x01
        /*0010*/ 	.byte	0x02, 0x03, 0x00, 0x00, 0x02, 0x06, 0x01, 0x00, 0x04, 0x0b, 0x08, 0x00, 0x01, 0x00, 0x00, 0x00
        /*0020*/ 	.byte	0x00, 0x00, 0x00, 0x00


//--------------------- .nv.info.sumar            --------------------------
	.section	.nv.info.sumar,"",@"SHT_CUDA_INFO"
	.sectionflags	@""
	.align	4


	//----- nvinfo : EIATTR_CUDA_API_VERSION
	.align		4
        /*0000*/ 	.byte	0x04, 0x37
        /*0002*/ 	.short	(.L_8 - .L_7)
.L_7:
        /*0004*/ 	.word	0x00000082


	//----- nvinfo : EIATTR_KPARAM_INFO
	.align		4
.L_8:
        /*0008*/ 	.byte	0x04, 0x17
        /*000a*/ 	.short	(.L_10 - .L_9)
.L_9:
        /*000c*/ 	.word	0x00000000
        /*0010*/ 	.short	0x0002
        /*0012*/ 	.short	0x0010
        /*0014*/ 	.byte	0x00, 0xf5, 0x21, 0x00


	//----- nvinfo : EIATTR_KPARAM_INFO
	.align		4
.L_10:
        /*0018*/ 	.byte	0x04, 0x17
        /*001a*/ 	.short	(.L_12 - .L_11)
.L_11:
        /*001c*/ 	.word	0x00000000
        /*0020*/ 	.short	0x0001
        /*0022*/ 	.short	0x0008
        /*0024*/ 	.byte	0x00, 0xf5, 0x21, 0x00


	//----- nvinfo : EIATTR_KPARAM_INFO
	.align		4
.L_12:
        /*0028*/ 	.byte	0x04, 0x17
        /*002a*/ 	.short	(.L_14 - .L_13)
.L_13:
        /*002c*/ 	.word	0x00000000
        /*0030*/ 	.short	0x0000
        /*0032*/ 	.short	0x0000
        /*0034*/ 	.byte	0x00, 0xf5, 0x21, 0x00


	//----- nvinfo : EIATTR_SPARSE_MMA_MASK
	.align		4
.L_14:
        /*0038*/ 	.byte	0x03, 0x50
        /*003a*/ 	.short	0x0000


	//----- nvinfo : EIATTR_MAXREG_COUNT
	.align		4
        /*003c*/ 	.byte	0x03, 0x1b
        /*003e*/ 	.short	0x00ff


	//----- nvinfo : EIATTR_EXTERNS
	.align		4
        /*0040*/ 	.byte	0x04, 0x0f
        /*0042*/ 	.short	(.L_16 - .L_15)


	//   ....[0]....
	.align		4
.L_15:
        /*0044*/ 	.word	index@(vprintf)


	//----- nvinfo : EIATTR_MERCURY_ISA_VERSION
	.align		4
.L_16:
        /*0048*/ 	.byte	0x03, 0x5f
        /*004a*/ 	.short	0x0101


	//----- nvinfo : EIATTR_VRC_CTA_INIT_COUNT
	.align		4
        /*004c*/ 	.byte	0x02, 0x4a
	.zero		1
	.zero		1


	//----- nvinfo : EIATTR_SYSCALL_OFFSETS
	.align		4
        /*0050*/ 	.byte	0x04, 0x46
        /*0052*/ 	.short	(.L_18 - .L_17)


	//   ....[0]....
.L_17:
        /*0054*/ 	.word	0x00000190


	//----- nvinfo : EIATTR_EXIT_INSTR_OFFSETS
	.align		4
.L_18:
        /*0058*/ 	.byte	0x04, 0x1c
        /*005a*/ 	.short	(.L_20 - .L_19)


	//   ....[0]....
.L_19:
        /*005c*/ 	.word	0x000001a0


	//----- nvinfo : EIATTR_CBANK_PARAM_SIZE
	.align		4
.L_20:
        /*0060*/ 	.byte	0x03, 0x19
        /*0062*/ 	.short	0x0018


	//----- nvinfo : EIATTR_PARAM_CBANK
	.align		4
        /*0064*/ 	.byte	0x04, 0x0a
        /*0066*/ 	.short	(.L_22 - .L_21)
	.align		4
.L_21:
        /*0068*/ 	.word	index@(.nv.constant0.sumar)
        /*006c*/ 	.short	0x0380
        /*006e*/ 	.short	0x0018


	//----- nvinfo : EIATTR_SW_WAR
	.align		4
.L_22:
        /*0070*/ 	.byte	0x04, 0x36
        /*0072*/ 	.short	(.L_24 - .L_23)
.L_23:
        /*0074*/ 	.word	0x00000008
.L_24:


//--------------------- .nv.callgraph             --------------------------
	.section	.nv.callgraph,"",@"SHT_CUDA_CALLGRAPH"
	.align	4
	.sectionentsize	8
	.align		4
        /*0000*/ 	.word	0x00000000
	.align		4
        /*0004*/ 	.word	0xffffffff
	.align		4
        /*0008*/ 	.word	index@(sumar)
	.align		4
        /*000c*/ 	.word	index@(vprintf)
	.align		4
        /*0010*/ 	.word	0x00000000
	.align		4
        /*0014*/ 	.word	0xfffffffe
	.align		4
        /*0018*/ 	.word	0x00000000
	.align		4
        /*001c*/ 	.word	0xfffffffd
	.align		4
        /*0020*/ 	.word	0x00000000
	.align		4
        /*0024*/ 	.word	0xfffffffc


//--------------------- .nv.constant4             --------------------------
	.section	.nv.constant4,"a",@progbits
	.align	8
	.align		8
.nv.constant4:
        /*0000*/ 	.dword	vprintf
	.align		8
        /*0008*/ 	.dword	$str


//--------------------- .text.sumar               --------------------------
	.section	.text.sumar,"ax",@progbits
	.align	128
        .global         sumar
        .type           sumar,@function
        .size           sumar,(.L_x_2 - sumar)
        .other          sumar,@"STO_CUDA_ENTRY STV_DEFAULT"
sumar:
.text.sumar:
[----:B------:R-:W0:Y:S08]  /*0000*/  LDC R1, c[0x0][0x37c] ;  /* 0x0000df00ff017b82 */ /* 0x000e300000000800 */
[----:B------:R-:W1:Y:S01]  /*0010*/  LDC.64 R2, c[0x0][0x380] ;  /* 0x0000e000ff027b82 */ /* 0x000e620000000a00 */
[----:B------:R-:W1:Y:S01]  /*0020*/  LDCU.64 UR4, c[0x0][0x358] ;  /* 0x00006b00ff0477ac */ /* 0x000e620008000a00 */
[----:B0-----:R-:W-:Y:S01]  /*0030*/  VIADD R1, R1, 0xffffffe8 ;  /* 0xffffffe801017836 */ /* 0x001fe20000000000 */
[----:B------:R-:W0:Y:S05]  /*0040*/  LDCU.64 UR6, c[0x4][0x8] ;  /* 0x01000100ff0677ac */ /* 0x000e2a0008000a00 */
[----:B------:R-:W2:Y:S01]  /*0050*/  LDC.64 R8, c[0x0][0x388] ;  /* 0x0000e200ff087b82 */ /* 0x000ea20000000a00 */
[----:B-1----:R-:W3:Y:S04]  /*0060*/  LDG.E.64 R10, desc[UR4][R2.64] ;  /* 0x00000004020a7981 */ /* 0x002ee8000c1e1b00 */
[----:B--2---:R-:W3:Y:S03]  /*0070*/  LDG.E.64 R4, desc[UR4][R8.64] ;  /* 0x0000000408047981 */ /* 0x004ee6000c1e1b00 */
[----:B------:R-:W1:Y:S01]  /*0080*/  LDC.64 R6, c[0x0][0x390] ;  /* 0x0000e400ff067b82 */ /* 0x000e620000000a00 */
[----:B---3--:R-:W-:-:S07]  /*0090*/  DADD R10, R10, R4 ;  /* 0x000000000a0a7229 */ /* 0x008fce0000000004 */
[----:B-1----:R1:W-:Y:S04]  /*00a0*/  STG.E.64 desc[UR4][R6.64], R10 ;  /* 0x0000000a06007986 */ /* 0x0023e8000c101b04 */
[----:B------:R-:W2:Y:S04]  /*00b0*/  LDG.E.64 R12, desc[UR4][R2.64] ;  /* 0x00000004020c7981 */ /* 0x000ea8000c1e1b00 */
[----:B------:R-:W3:Y:S01]  /*00c0*/  LDG.E.64 R14, desc[UR4][R8.64] ;  /* 0x00000004080e7981 */ /* 0x000ee2000c1e1b00 */
[----:B------:R-:W-:Y:S01]  /*00d0*/  MOV R0, 0x0 ;  /* 0x0000000000007802 */ /* 0x000fe20000000f00 */
[----:B------:R-:W1:Y:S01]  /*00e0*/  LDCU UR4, c[0x0][0x2f8] ;  /* 0x00005f00ff0477ac */ /* 0x000e620008000800 */
[----:B0-----:R-:W-:Y:S01]  /*00f0*/  IMAD.U32 R4, RZ, RZ, UR6 ;  /* 0x00000006ff047e24 */ /* 0x001fe2000f8e00ff */
[----:B------:R0:W-:Y:S01]  /*0100*/  STL.64 [R1+0x10], R10 ;  /* 0x0000100a01007387 */ /* 0x0001e20000100a00 */
[----:B------:R0:W4:Y:S01]  /*0110*/  LDC.64 R16, c[0x4][R0] ;  /* 0x0100000000107b82 */ /* 0x0001220000000a00 */
[----:B------:R-:W5:Y:S01]  /*0120*/  LDCU UR5, c[0x0][0x2fc] ;  /* 0x00005f80ff0577ac */ /* 0x000f620008000800 */
[----:B------:R-:W-:-:S02]  /*0130*/  MOV R5, UR7 ;  /* 0x0000000700057c02 */ /* 0x000fc40008000f00 */
[----:B-1----:R-:W-:-:S05]  /*0140*/  IADD3 R6, P0, PT, R1, UR4, RZ ;  /* 0x0000000401067c10 */ /* 0x002fca000ff1e0ff */
[----:B-----5:R-:W-:Y:S01]  /*0150*/  IMAD.X R7, RZ, RZ, UR5, P0 ;  /* 0x00000005ff077e24 */ /* 0x020fe200080e06ff */
[----:B--2---:R0:W-:Y:S04]  /*0160*/  STL.64 [R1], R12 ;  /* 0x0000000c01007387 */ /* 0x0041e80000100a00 */
[----:B---34-:R0:W-:Y:S03]  /*0170*/  STL.64 [R1+0x8], R14 ;  /* 0x0000080e01007387 */ /* 0x0181e60000100a00 */
[----:B------:R-:W-:-:S07]  /*0180*/  LEPC R20, `(.L_x_0) ;  /* 0x000000001014794e */ /* 0x000fce0000000000 */
[----:B0-----:R-:W-:Y:S05]  /*0190*/  CALL.ABS.NOINC R16 ;  /* 0x0000000010007343 */ /* 0x001fea0003c00000 */
.L_x_0:
[----:B------:R-:W-:Y:S05]  /*01a0*/  EXIT ;  /* 0x000000000000794d */ /* 0x000fea0003800000 */
.L_x_1:
[----:B------:R-:W-:-:S00]  /*01b0*/  BRA `(.L_x_1) ;  /* 0xfffffffc00fc7947 */ /* 0x000fc0000383ffff */
[----:B------:R-:W-:-:S00]  /*01c0*/  NOP ;  /* 0x0000000000007918 */ /* 0x000fc00000000000 */
        /* <DEDUP_REMOVED lines=11> */
.L_x_2:


//--------------------- .nv.global.init           --------------------------
	.section	.nv.global.init,"aw",@progbits
.nv.global.init:
	.type		$str,@object
	.size		$str,(.L_0 - $str)
$str:
        /*0000*/ 	.byte	0x53, 0x75, 0x6d, 0x61, 0x20, 0x65, 0x6a, 0x65, 0x63, 0x75, 0x74, 0x61, 0x64, 0x61, 0x20, 0x64
        /*0010*/ 	.byte	0x65, 0x73, 0x64, 0x65, 0x20, 0x67, 0x70, 0x75, 0x20, 0x28, 0x25, 0x66, 0x20, 0x2b, 0x20, 0x25
        /*0020*/ 	.byte	0x66, 0x20, 0x3d, 0x20, 0x25, 0x66, 0x20, 0x20, 0x29, 0x00
.L_0:


//--------------------- .nv.shared.reserved.0     --------------------------
	.section	.nv.shared.reserved.0,"aw",@nobits
	.weak		__nv_reservedSMEM_offset_0_alias
	.size		__nv_reservedSMEM_offset_0_alias, 0, 64
	.other		__nv_reservedSMEM_offset_0_alias,@"STO_CUDA_RESERVED_SHARED STV_DEFAULT"
__nv_reservedSMEM_offset_0_alias:
	.zero		0
	.zero		64


//--------------------- .nv.constant0.sumar       --------------------------
	.section	.nv.constant0.sumar,"a",@progbits
	.sectionflags	@""
	.align	4
.nv.constant0.sumar:
	.zero		920


//--------------------- SYMBOLS --------------------------

	.type		.nv.reservedSmem.offset0,@object
	.size		.nv.reservedSmem.offset0,0x4
	.type		vprintf,@function
